//
// Generated by NVIDIA NVVM Compiler
//
// Compiler Build ID: CL-36424714
// Cuda compilation tools, release 13.0, V13.0.88
// Based on NVVM 20.0.0
//

.version 9.0
.target sm_100
.address_size 64

	// .globl	_Z7sigmoidPfS_i

.visible .entry _Z7sigmoidPfS_i(
	.param .u64 .ptr .align 1 _Z7sigmoidPfS_i_param_0,
	.param .u64 .ptr .align 1 _Z7sigmoidPfS_i_param_1,
	.param .u32 _Z7sigmoidPfS_i_param_2
)
{
	.reg .pred 	%p<2>;
	.reg .b32 	%r<8>;
	.reg .b32 	%f<15>;
	.reg .b64 	%rd<8>;

	ld.param.u64 	%rd1, [_Z7sigmoidPfS_i_param_0];
	ld.param.u64 	%rd2, [_Z7sigmoidPfS_i_param_1];
	ld.param.u32 	%r2, [_Z7sigmoidPfS_i_param_2];
	mov.u32 	%r3, %ctaid.x;
	mov.u32 	%r4, %ntid.x;
	mov.u32 	%r5, %tid.x;
	mad.lo.s32 	%r1, %r3, %r4, %r5;
	setp.ge.s32 	%p1, %r1, %r2;
	@%p1 bra 	$L__BB0_2;
	cvta.to.global.u64 	%rd3, %rd1;
	cvta.to.global.u64 	%rd4, %rd2;
	mul.wide.s32 	%rd5, %r1, 4;
	add.s64 	%rd6, %rd3, %rd5;
	ld.global.f32 	%f1, [%rd6];
	fma.rn.f32 	%f2, %f1, 0fBBBB989D, 0f3F000000;
	cvt.sat.f32.f32 	%f3, %f2;
	mov.f32 	%f4, 0f4B400001;
	mov.f32 	%f5, 0f437C0000;
	fma.rm.f32 	%f6, %f3, %f5, %f4;
	add.f32 	%f7, %f6, 0fCB40007F;
	neg.f32 	%f8, %f7;
	fma.rn.f32 	%f9, %f1, 0fBFB8AA3B, %f8;
	fma.rn.f32 	%f10, %f1, 0fB2A57060, %f9;
	mov.b32 	%r6, %f6;
	shl.b32 	%r7, %r6, 23;
	mov.b32 	%f11, %r7;
	ex2.approx.ftz.f32 	%f12, %f10;
	fma.rn.f32 	%f13, %f12, %f11, 0f3F800000;
	rcp.rn.f32 	%f14, %f13;
	add.s64 	%rd7, %rd4, %rd5;
	st.global.f32 	[%rd7], %f14;
$L__BB0_2:
	ret;

}
	// .globl	_Z9softmax_1PfS_S_i
.visible .entry _Z9softmax_1PfS_S_i(
	.param .u64 .ptr .align 1 _Z9softmax_1PfS_S_i_param_0,
	.param .u64 .ptr .align 1 _Z9softmax_1PfS_S_i_param_1,
	.param .u64 .ptr .align 1 _Z9softmax_1PfS_S_i_param_2,
	.param .u32 _Z9softmax_1PfS_S_i_param_3
)
{
	.reg .pred 	%p<2>;
	.reg .b32 	%r<8>;
	.reg .b32 	%f<15>;
	.reg .b64 	%rd<10>;

	ld.param.u64 	%rd1, [_Z9softmax_1PfS_S_i_param_0];
	ld.param.u64 	%rd2, [_Z9softmax_1PfS_S_i_param_1];
	ld.param.u64 	%rd3, [_Z9softmax_1PfS_S_i_param_2];
	ld.param.u32 	%r2, [_Z9softmax_1PfS_S_i_param_3];
	mov.u32 	%r3, %ctaid.x;
	mov.u32 	%r4, %ntid.x;
	mov.u32 	%r5, %tid.x;
	mad.lo.s32 	%r1, %r3, %r4, %r5;
	setp.ge.s32 	%p1, %r1, %r2;
	@%p1 bra 	$L__BB1_2;
	cvta.to.global.u64 	%rd4, %rd1;
	cvta.to.global.u64 	%rd5, %rd3;
	cvta.to.global.u64 	%rd6, %rd2;
	mul.wide.s32 	%rd7, %r1, 4;
	add.s64 	%rd8, %rd4, %rd7;
	ld.global.f32 	%f1, [%rd8];
	fma.rn.f32 	%f2, %f1, 0f3BBB989D, 0f3F000000;
	cvt.sat.f32.f32 	%f3, %f2;
	mov.f32 	%f4, 0f4B400001;
	mov.f32 	%f5, 0f437C0000;
	fma.rm.f32 	%f6, %f3, %f5, %f4;
	add.f32 	%f7, %f6, 0fCB40007F;
	neg.f32 	%f8, %f7;
	fma.rn.f32 	%f9, %f1, 0f3FB8AA3B, %f8;
	fma.rn.f32 	%f10, %f1, 0f32A57060, %f9;
	mov.b32 	%r6, %f6;
	shl.b32 	%r7, %r6, 23;
	mov.b32 	%f11, %r7;
	ex2.approx.ftz.f32 	%f12, %f10;
	mul.f32 	%f13, %f12, %f11;
	atom.global.add.f32 	%f14, [%rd5], %f13;
	add.s64 	%rd9, %rd6, %rd7;
	st.global.f32 	[%rd9], %f13;
$L__BB1_2:
	ret;

}
	// .globl	_Z9softmax_2PfS_i
.visible .entry _Z9softmax_2PfS_i(
	.param .u64 .ptr .align 1 _Z9softmax_2PfS_i_param_0,
	.param .u64 .ptr .align 1 _Z9softmax_2PfS_i_param_1,
	.param .u32 _Z9softmax_2PfS_i_param_2
)
{
	.reg .pred 	%p<2>;
	.reg .b32 	%r<6>;
	.reg .b32 	%f<4>;
	.reg .b64 	%rd<7>;

	ld.param.u64 	%rd1, [_Z9softmax_2PfS_i_param_0];
	ld.param.u64 	%rd2, [_Z9softmax_2PfS_i_param_1];
	ld.param.u32 	%r2, [_Z9softmax_2PfS_i_param_2];
	mov.u32 	%r3, %ctaid.x;
	mov.u32 	%r4, %ntid.x;
	mov.u32 	%r5, %tid.x;
	mad.lo.s32 	%r1, %r3, %r4, %r5;
	setp.ge.s32 	%p1, %r1, %r2;
	@%p1 bra 	$L__BB2_2;
	cvta.to.global.u64 	%rd3, %rd1;
	cvta.to.global.u64 	%rd4, %rd2;
	mul.wide.s32 	%rd5, %r1, 4;
	add.s64 	%rd6, %rd3, %rd5;
	ld.global.f32 	%f1, [%rd6];
	ld.global.f32 	%f2, [%rd4];
	div.rn.f32 	%f3, %f1, %f2;
	st.global.f32 	[%rd6], %f3;
$L__BB2_2:
	ret;

}
	// .globl	_Z11dummyKernelPi
.visible .entry _Z11dummyKernelPi(
	.param .u64 .ptr .align 1 _Z11dummyKernelPi_param_0
)
{
	.reg .b32 	%r<5>;
	.reg .b64 	%rd<3>;

	ld.param.u64 	%rd1, [_Z11dummyKernelPi_param_0];
	cvta.to.global.u64 	%rd2, %rd1;
	mov.u32 	%r1, %tid.x;
	mov.u32 	%r2, %ctaid.x;
	mov.u32 	%r3, %ntid.x;
	mad.lo.s32 	%r4, %r2, %r3, %r1;
	st.global.u32 	[%rd2], %r4;
	ret;

}


// ===== COMPILED SASS (sm_100) =====

	.target	sm_100

	.elftype	@"ET_EXEC"


//--------------------- .note.nv.tkinfo           --------------------------
	.section	.note.nv.tkinfo,"",@"SHT_NOTE"
	.sectionflags	@"SHF_NOTE_NV_TKINFO"
	.tkinfo
        /*0018*/ 	.word	0x00000002
        /*0030*/ 	.string	""
        /*0030*/ 	.string	"ptxas"
        /*0030*/ 	.string	"Cuda compilation tools, release 13.0, V13.0.88"
        /*0030*/ 	.string	"Build cuda_13.0.r13.0/compiler.36424714_0"
        /*0030*/ 	.string	"-arch sm_100 -m 64 "



//--------------------- .note.nv.cuinfo           --------------------------
	.section	.note.nv.cuinfo,"",@"SHT_NOTE"
	.sectionflags	@"SHF_NOTE_NV_CUINFO"
        /*0018*/ 	.short	0x0002
        /*001a*/ 	.short	0x0064
        /*001c*/ 	.short	0x0082
	.zero		2


//--------------------- .nv.info                  --------------------------
	.section	.nv.info,"",@"SHT_CUDA_INFO"
	.align	4


	//----- nvinfo : EIATTR_REGCOUNT
	.align		4
        /*0000*/ 	.byte	0x04, 0x2f
        /*0002*/ 	.short	(.L_1 - .L_0)
	.align		4
.L_0:
        /*0004*/ 	.word	index@(_Z7sigmoidPfS_i)
        /*0008*/ 	.word	0x0000000e


	//----- nvinfo : EIATTR_FRAME_SIZE
	.align		4
.L_1:
        /*000c*/ 	.byte	0x04, 0x11
        /*000e*/ 	.short	(.L_3 - .L_2)
	.align		4
.L_2:
        /*0010*/ 	.word	index@($__internal_1_$__cuda_sm20_rcp_rn_f32_slowpath)
        /*0014*/ 	.word	0x00000000


	//----- nvinfo : EIATTR_FRAME_SIZE
	.align		4
.L_3:
        /*0018*/ 	.byte	0x04, 0x11
        /*001a*/ 	.short	(.L_5 - .L_4)
	.align		4
.L_4:
        /*001c*/ 	.word	index@(_Z7sigmoidPfS_i)
        /*0020*/ 	.word	0x00000000


	//----- nvinfo : EIATTR_REGCOUNT
	.align		4
.L_5:
        /*0024*/ 	.byte	0x04, 0x2f
        /*0026*/ 	.short	(.L_7 - .L_6)
	.align		4
.L_6:
        /*0028*/ 	.word	index@(_Z9softmax_1PfS_S_i)
        /*002c*/ 	.word	0x0000000c


	//----- nvinfo : EIATTR_FRAME_SIZE
	.align		4
.L_7:
        /*0030*/ 	.byte	0x04, 0x11
        /*0032*/ 	.short	(.L_9 - .L_8)
	.align		4
.L_8:
        /*0034*/ 	.word	index@(_Z9softmax_1PfS_S_i)
        /*0038*/ 	.word	0x00000000


	//----- nvinfo : EIATTR_REGCOUNT
	.align		4
.L_9:
        /*003c*/ 	.byte	0x04, 0x2f
        /*003e*/ 	.short	(.L_11 - .L_10)
	.align		4
.L_10:
        /*0040*/ 	.word	index@(_Z9softmax_2PfS_i)
        /*0044*/ 	.word	0x00000010


	//----- nvinfo : EIATTR_FRAME_SIZE
	.align		4
.L_11:
        /*0048*/ 	.byte	0x04, 0x11
        /*004a*/ 	.short	(.L_13 - .L_12)
	.align		4
.L_12:
        /*004c*/ 	.word	index@($__internal_0_$__cuda_sm3x_div_rn_noftz_f32_slowpath)
        /*0050*/ 	.word	0x00000000


	//----- nvinfo : EIATTR_FRAME_SIZE
	.align		4
.L_13:
        /*0054*/ 	.byte	0x04, 0x11
        /*0056*/ 	.short	(.L_15 - .L_14)
	.align		4
.L_14:
        /*0058*/ 	.word	index@(_Z9softmax_2PfS_i)
        /*005c*/ 	.word	0x00000000


	//----- nvinfo : EIATTR_REGCOUNT
	.align		4
.L_15:
        /*0060*/ 	.byte	0x04, 0x2f
        /*0062*/ 	.short	(.L_17 - .L_16)
	.align		4
.L_16:
        /*0064*/ 	.word	index@(_Z11dummyKernelPi)
        /*0068*/ 	.word	0x00000008


	//----- nvinfo : EIATTR_FRAME_SIZE
	.align		4
.L_17:
        /*006c*/ 	.byte	0x04, 0x11
        /*006e*/ 	.short	(.L_19 - .L_18)
	.align		4
.L_18:
        /*0070*/ 	.word	index@(_Z11dummyKernelPi)
        /*0074*/ 	.word	0x00000000


	//----- nvinfo : EIATTR_MIN_STACK_SIZE
	.align		4
.L_19:
        /*0078*/ 	.byte	0x04, 0x12
        /*007a*/ 	.short	(.L_21 - .L_20)
	.align		4
.L_20:
        /*007c*/ 	.word	index@(_Z11dummyKernelPi)
        /*0080*/ 	.word	0x00000000


	//----- nvinfo : EIATTR_MIN_STACK_SIZE
	.align		4
.L_21:
        /*0084*/ 	.byte	0x04, 0x12
        /*0086*/ 	.short	(.L_23 - .L_22)
	.align		4
.L_22:
        /*0088*/ 	.word	index@(_Z9softmax_2PfS_i)
        /*008c*/ 	.word	0x00000000


	//----- nvinfo : EIATTR_MIN_STACK_SIZE
	.align		4
.L_23:
        /*0090*/ 	.byte	0x04, 0x12
        /*0092*/ 	.short	(.L_25 - .L_24)
	.align		4
.L_24:
        /*0094*/ 	.word	index@(_Z9softmax_1PfS_S_i)
        /*0098*/ 	.word	0x00000000


	//----- nvinfo : EIATTR_MIN_STACK_SIZE
	.align		4
.L_25:
        /*009c*/ 	.byte	0x04, 0x12
        /*009e*/ 	.short	(.L_27 - .L_26)
	.align		4
.L_26:
        /*00a0*/ 	.word	index@(_Z7sigmoidPfS_i)
        /*00a4*/ 	.word	0x00000000
.L_27:


//--------------------- .nv.compat                --------------------------
	.section	.nv.compat,"",@"SHT_CUDA_COMPAT_INFO"
	.align	4
        /*0000*/ 	.byte	0x02, 0x09, 0x00, 0x00, 0x02, 0x02, 0x01, 0x00, 0x02, 0x05, 0x05, 0x00, 0x03, 0x07, 0x01, 0x01
        /*0010*/ 	.byte	0x02, 0x03, 0x00, 0x00, 0x02, 0x06, 0x01, 0x00, 0x04, 0x0b, 0x08, 0x00, 0x01, 0x00, 0x00, 0x00
        /*0020*/ 	.byte	0x00, 0x00, 0x00, 0x00


//--------------------- .nv.info._Z11dummyKernelPi --------------------------
	.section	.nv.info._Z11dummyKernelPi,"",@"SHT_CUDA_INFO"
	.sectionflags	@""
	.align	4


	//----- nvinfo : EIATTR_CUDA_API_VERSION
	.align		4
        /*0000*/ 	.byte	0x04, 0x37
        /*0002*/ 	.short	(.L_29 - .L_28)
.L_28:
        /*0004*/ 	.word	0x00000082


	//----- nvinfo : EIATTR_KPARAM_INFO
	.align		4
.L_29:
        /*0008*/ 	.byte	0x04, 0x17
        /*000a*/ 	.short	(.L_31 - .L_30)
.L_30:
        /*000c*/ 	.word	0x00000000
        /*0010*/ 	.short	0x0000
        /*0012*/ 	.short	0x0000
        /*0014*/ 	.byte	0x00, 0xf5, 0x21, 0x00


	//----- nvinfo : EIATTR_SPARSE_MMA_MASK
	.align		4
.L_31:
        /*0018*/ 	.byte	0x03, 0x50
        /*001a*/ 	.short	0x0000


	//----- nvinfo : EIATTR_MAXREG_COUNT
	.align		4
        /*001c*/ 	.byte	0x03, 0x1b
        /*001e*/ 	.short	0x00ff


	//----- nvinfo : EIATTR_MERCURY_ISA_VERSION
	.align		4
        /*0020*/ 	.byte	0x03, 0x5f
        /*0022*/ 	.short	0x0101


	//----- nvinfo : EIATTR_VRC_CTA_INIT_COUNT
	.align		4
        /*0024*/ 	.byte	0x02, 0x4a
	.zero		1
	.zero		1


	//----- nvinfo : EIATTR_EXIT_INSTR_OFFSETS
	.align		4
        /*0028*/ 	.byte	0x04, 0x1c
        /*002a*/ 	.short	(.L_33 - .L_32)


	//   ....[0]....
.L_32:
        /*002c*/ 	.word	0x00000080


	//----- nvinfo : EIATTR_CBANK_PARAM_SIZE
	.align		4
.L_33:
        /*0030*/ 	.byte	0x03, 0x19
        /*0032*/ 	.short	0x0008


	//----- nvinfo : EIATTR_PARAM_CBANK
	.align		4
        /*0034*/ 	.byte	0x04, 0x0a
        /*0036*/ 	.short	(.L_35 - .L_34)
	.align		4
.L_34:
        /*0038*/ 	.word	index@(.nv.constant0._Z11dummyKernelPi)
        /*003c*/ 	.short	0x0380
        /*003e*/ 	.short	0x0008


	//----- nvinfo : EIATTR_SW_WAR
	.align		4
.L_35:
        /*0040*/ 	.byte	0x04, 0x36
        /*0042*/ 	.short	(.L_37 - .L_36)
.L_36:
        /*0044*/ 	.word	0x00000008
.L_37:


//--------------------- .nv.info._Z9softmax_2PfS_i --------------------------
	.section	.nv.info._Z9softmax_2PfS_i,"",@"SHT_CUDA_INFO"
	.sectionflags	@""
	.align	4


	//----- nvinfo : EIATTR_CUDA_API_VERSION
	.align		4
        /*0000*/ 	.byte	0x04, 0x37
        /*0002*/ 	.short	(.L_39 - .L_38)
.L_38:
        /*0004*/ 	.word	0x00000082


	//----- nvinfo : EIATTR_KPARAM_INFO
	.align		4
.L_39:
        /*0008*/ 	.byte	0x04, 0x17
        /*000a*/ 	.short	(.L_41 - .L_40)
.L_40:
        /*000c*/ 	.word	0x00000000
        /*0010*/ 	.short	0x0002
        /*0012*/ 	.short	0x0010
        /*0014*/ 	.byte	0x00, 0xf0, 0x11, 0x00


	//----- nvinfo : EIATTR_KPARAM_INFO
	.align		4
.L_41:
        /*0018*/ 	.byte	0x04, 0x17
        /*001a*/ 	.short	(.L_43 - .L_42)
.L_42:
        /*001c*/ 	.word	0x00000000
        /*0020*/ 	.short	0x0001
        /*0022*/ 	.short	0x0008
        /*0024*/ 	.byte	0x00, 0xf5, 0x21, 0x00


	//----- nvinfo : EIATTR_KPARAM_INFO
	.align		4
.L_43:
        /*0028*/ 	.byte	0x04, 0x17
        /*002a*/ 	.short	(.L_45 - .L_44)
.L_44:
        /*002c*/ 	.word	0x00000000
        /*0030*/ 	.short	0x0000
        /*0032*/ 	.short	0x0000
        /*0034*/ 	.byte	0x00, 0xf5, 0x21, 0x00


	//----- nvinfo : EIATTR_SPARSE_MMA_MASK
	.align		4
.L_45:
        /*0038*/ 	.byte	0x03, 0x50
        /*003a*/ 	.short	0x0000


	//----- nvinfo : EIATTR_MAXREG_COUNT
	.align		4
        /*003c*/ 	.byte	0x03, 0x1b
        /*003e*/ 	.short	0x00ff


	//----- nvinfo : EIATTR_MERCURY_ISA_VERSION
	.align		4
        /*0040*/ 	.byte	0x03, 0x5f
        /*0042*/ 	.short	0x0101


	//----- nvinfo : EIATTR_VRC_CTA_INIT_COUNT
	.align		4
        /*0044*/ 	.byte	0x02, 0x4a
	.zero		1
	.zero		1


	//----- nvinfo : EIATTR_EXIT_INSTR_OFFSETS
	.align		4
        /*0048*/ 	.byte	0x04, 0x1c
        /*004a*/ 	.short	(.L_47 - .L_46)


	//   ....[0]....
.L_46:
        /*004c*/ 	.word	0x00000070


	//   ....[1]....
        /*0050*/ 	.word	0x000001c0


	//----- nvinfo : EIATTR_CRS_STACK_SIZE
	.align		4
.L_47:
        /*0054*/ 	.byte	0x04, 0x1e
        /*0056*/ 	.short	(.L_49 - .L_48)
.L_48:
        /*0058*/ 	.word	0x00000000


	//----- nvinfo : EIATTR_CBANK_PARAM_SIZE
	.align		4
.L_49:
        /*005c*/ 	.byte	0x03, 0x19
        /*005e*/ 	.short	0x0014


	//----- nvinfo : EIATTR_PARAM_CBANK
	.align		4
        /*0060*/ 	.byte	0x04, 0x0a
        /*0062*/ 	.short	(.L_51 - .L_50)
	.align		4
.L_50:
        /*0064*/ 	.word	index@(.nv.constant0._Z9softmax_2PfS_i)
        /*0068*/ 	.short	0x0380
        /*006a*/ 	.short	0x0014


	//----- nvinfo : EIATTR_SW_WAR
	.align		4
.L_51:
        /*006c*/ 	.byte	0x04, 0x36
        /*006e*/ 	.short	(.L_53 - .L_52)
.L_52:
        /*0070*/ 	.word	0x00000008
.L_53:


//--------------------- .nv.info._Z9softmax_1PfS_S_i --------------------------
	.section	.nv.info._Z9softmax_1PfS_S_i,"",@"SHT_CUDA_INFO"
	.sectionflags	@""
	.align	4


	//----- nvinfo : EIATTR_CUDA_API_VERSION
	.align		4
        /*0000*/ 	.byte	0x04, 0x37
        /*0002*/ 	.short	(.L_55 - .L_54)
.L_54:
        /*0004*/ 	.word	0x00000082


	//----- nvinfo : EIATTR_KPARAM_INFO
	.align		4
.L_55:
        /*0008*/ 	.byte	0x04, 0x17
        /*000a*/ 	.short	(.L_57 - .L_56)
.L_56:
        /*000c*/ 	.word	0x00000000
        /*0010*/ 	.short	0x0003
        /*0012*/ 	.short	0x0018
        /*0014*/ 	.byte	0x00, 0xf0, 0x11, 0x00


	//----- nvinfo : EIATTR_KPARAM_INFO
	.align		4
.L_57:
        /*0018*/ 	.byte	0x04, 0x17
        /*001a*/ 	.short	(.L_59 - .L_58)
.L_58:
        /*001c*/ 	.word	0x00000000
        /*0020*/ 	.short	0x0002
        /*0022*/ 	.short	0x0010
        /*0024*/ 	.byte	0x00, 0xf5, 0x21, 0x00


	//----- nvinfo : EIATTR_KPARAM_INFO
	.align		4
.L_59:
        /*0028*/ 	.byte	0x04, 0x17
        /*002a*/ 	.short	(.L_61 - .L_60)
.L_60:
        /*002c*/ 	.word	0x00000000
        /*0030*/ 	.short	0x0001
        /*0032*/ 	.short	0x0008
        /*0034*/ 	.byte	0x00, 0xf5, 0x21, 0x00


	//----- nvinfo : EIATTR_KPARAM_INFO
	.align		4
.L_61:
        /*0038*/ 	.byte	0x04, 0x17
        /*003a*/ 	.short	(.L_63 - .L_62)
.L_62:
        /*003c*/ 	.word	0x00000000
        /*0040*/ 	.short	0x0000
        /*0042*/ 	.short	0x0000
        /*0044*/ 	.byte	0x00, 0xf5, 0x21, 0x00


	//----- nvinfo : EIATTR_SPARSE_MMA_MASK
	.align		4
.L_63:
        /*0048*/ 	.byte	0x03, 0x50
        /*004a*/ 	.short	0x0000


	//----- nvinfo : EIATTR_MAXREG_COUNT
	.align		4
        /*004c*/ 	.byte	0x03, 0x1b
        /*004e*/ 	.short	0x00ff


	//----- nvinfo : EIATTR_MERCURY_ISA_VERSION
	.align		4
        /*0050*/ 	.byte	0x03, 0x5f
        /*0052*/ 	.short	0x0101


	//----- nvinfo : EIATTR_VRC_CTA_INIT_COUNT
	.align		4
        /*0054*/ 	.byte	0x02, 0x4a
	.zero		1
	.zero		1


	//----- nvinfo : EIATTR_EXIT_INSTR_OFFSETS
	.align		4
        /*0058*/ 	.byte	0x04, 0x1c
        /*005a*/ 	.short	(.L_65 - .L_64)


	//   ....[0]....
.L_64:
        /*005c*/ 	.word	0x00000070


	//   ....[1]....
        /*0060*/ 	.word	0x000001b0


	//----- nvinfo : EIATTR_CBANK_PARAM_SIZE
	.align		4
.L_65:
        /*0064*/ 	.byte	0x03, 0x19
        /*0066*/ 	.short	0x001c


	//----- nvinfo : EIATTR_PARAM_CBANK
	.align		4
        /*0068*/ 	.byte	0x04, 0x0a
        /*006a*/ 	.short	(.L_67 - .L_66)
	.align		4
.L_66:
        /*006c*/ 	.word	index@(.nv.constant0._Z9softmax_1PfS_S_i)
        /*0070*/ 	.short	0x0380
        /*0072*/ 	.short	0x001c


	//----- nvinfo : EIATTR_SW_WAR
	.align		4
.L_67:
        /*0074*/ 	.byte	0x04, 0x36
        /*0076*/ 	.short	(.L_69 - .L_68)
.L_68:
        /*0078*/ 	.word	0x00000008
.L_69:


//--------------------- .nv.info._Z7sigmoidPfS_i  --------------------------
	.section	.nv.info._Z7sigmoidPfS_i,"",@"SHT_CUDA_INFO"
	.sectionflags	@""
	.align	4


	//----- nvinfo : EIATTR_CUDA_API_VERSION
	.align		4
        /*0000*/ 	.byte	0x04, 0x37
        /*0002*/ 	.short	(.L_71 - .L_70)
.L_70:
        /*0004*/ 	.word	0x00000082


	//----- nvinfo : EIATTR_KPARAM_INFO
	.align		4
.L_71:
        /*0008*/ 	.byte	0x04, 0x17
        /*000a*/ 	.short	(.L_73 - .L_72)
.L_72:
        /*000c*/ 	.word	0x00000000
        /*0010*/ 	.short	0x0002
        /*0012*/ 	.short	0x0010
        /*0014*/ 	.byte	0x00, 0xf0, 0x11, 0x00


	//----- nvinfo : EIATTR_KPARAM_INFO
	.align		4
.L_73:
        /*0018*/ 	.byte	0x04, 0x17
        /*001a*/ 	.short	(.L_75 - .L_74)
.L_74:
        /*001c*/ 	.word	0x00000000
        /*0020*/ 	.short	0x0001
        /*0022*/ 	.short	0x0008
        /*0024*/ 	.byte	0x00, 0xf5, 0x21, 0x00


	//----- nvinfo : EIATTR_KPARAM_INFO
	.align		4
.L_75:
        /*0028*/ 	.byte	0x04, 0x17
        /*002a*/ 	.short	(.L_77 - .L_76)
.L_76:
        /*002c*/ 	.word	0x00000000
        /*0030*/ 	.short	0x0000
        /*0032*/ 	.short	0x0000
        /*0034*/ 	.byte	0x00, 0xf5, 0x21, 0x00


	//----- nvinfo : EIATTR_SPARSE_MMA_MASK
	.align		4
.L_77:
        /*0038*/ 	.byte	0x03, 0x50
        /*003a*/ 	.short	0x0000


	//----- nvinfo : EIATTR_MAXREG_COUNT
	.align		4
        /*003c*/ 	.byte	0x03, 0x1b
        /*003e*/ 	.short	0x00ff


	//----- nvinfo : EIATTR_MERCURY_ISA_VERSION
	.align		4
        /*0040*/ 	.byte	0x03, 0x5f
        /*0042*/ 	.short	0x0101


	//----- nvinfo : EIATTR_VRC_CTA_INIT_COUNT
	.align		4
        /*0044*/ 	.byte	0x02, 0x4a
	.zero		1
	.zero		1


	//----- nvinfo : EIATTR_EXIT_INSTR_OFFSETS
	.align		4
        /*0048*/ 	.byte	0x04, 0x1c
        /*004a*/ 	.short	(.L_79 - .L_78)


	//   ....[0]....
.L_78:
        /*004c*/ 	.word	0x00000070


	//   ....[1]....
        /*0050*/ 	.word	0x00000260


	//----- nvinfo : EIATTR_CRS_STACK_SIZE
	.align		4
.L_79:
        /*0054*/ 	.byte	0x04, 0x1e
        /*0056*/ 	.short	(.L_81 - .L_80)
.L_80:
        /*0058*/ 	.word	0x00000000


	//----- nvinfo : EIATTR_CBANK_PARAM_SIZE
	.align		4
.L_81:
        /*005c*/ 	.byte	0x03, 0x19
        /*005e*/ 	.short	0x0014


	//----- nvinfo : EIATTR_PARAM_CBANK
	.align		4
        /*0060*/ 	.byte	0x04, 0x0a
        /*0062*/ 	.short	(.L_83 - .L_82)
	.align		4
.L_82:
        /*0064*/ 	.word	index@(.nv.constant0._Z7sigmoidPfS_i)
        /*0068*/ 	.short	0x0380
        /*006a*/ 	.short	0x0014


	//----- nvinfo : EIATTR_SW_WAR
	.align		4
.L_83:
        /*006c*/ 	.byte	0x04, 0x36
        /*006e*/ 	.short	(.L_85 - .L_84)
.L_84:
        /*0070*/ 	.word	0x00000008
.L_85:


//--------------------- .nv.callgraph             --------------------------
	.section	.nv.callgraph,"",@"SHT_CUDA_CALLGRAPH"
	.align	4
	.sectionentsize	8
	.align		4
        /*0000*/ 	.word	0x00000000
	.align		4
        /*0004*/ 	.word	0xffffffff
	.align		4
        /*0008*/ 	.word	0x00000000
	.align		4
        /*000c*/ 	.word	0xfffffffe
	.align		4
        /*0010*/ 	.word	0x00000000
	.align		4
        /*0014*/ 	.word	0xfffffffd
	.align		4
        /*0018*/ 	.word	0x00000000
	.align		4
        /*001c*/ 	.word	0xfffffffc


//--------------------- .text._Z11dummyKernelPi   --------------------------
	.section	.text._Z11dummyKernelPi,"ax",@progbits
	.align	128
        .global         _Z11dummyKernelPi
        .type           _Z11dummyKernelPi,@function
        .size           _Z11dummyKernelPi,(.L_x_26 - _Z11dummyKernelPi)
        .other          _Z11dummyKernelPi,@"STO_CUDA_ENTRY STV_DEFAULT"
_Z11dummyKernelPi:
.text._Z11dummyKernelPi:
[----:B------:R-:W-:Y:S01]  /*0000*/  LDC R1, c[0x0][0x37c] ;  /* 0x0000df00ff017b82 */ /* 0x000fe20000000800 */
[----:B------:R-:W0:Y:S07]  /*0010*/  S2R R5, SR_TID.X ;  /* 0x0000000000057919 */ /* 0x000e2e0000002100 */
[----:B------:R-:W0:Y:S01]  /*0020*/  S2UR UR6, SR_CTAID.X ;  /* 0x00000000000679c3 */ /* 0x000e220000002500 */
[----:B------:R-:W1:Y:S07]  /*0030*/  LDCU.64 UR4, c[0x0][0x358] ;  /* 0x00006b00ff0477ac */ /* 0x000e6e0008000a00 */
[----:B------:R-:W0:Y:S08]  /*0040*/  LDC R0, c[0x0][0x360] ;  /* 0x0000d800ff007b82 */ /* 0x000e300000000800 */
[----:B------:R-:W1:Y:S01]  /*0050*/  LDC.64 R2, c[0x0][0x380] ;  /* 0x0000e000ff027b82 */ /* 0x000e620000000a00 */
[----:B0-----:R-:W-:-:S05]  /*0060*/  IMAD R5, R0, UR6, R5 ;  /* 0x0000000600057c24 */ /* 0x001fca000f8e0205 */
[----:B-1----:R-:W-:Y:S01]  /*0070*/  STG.E desc[UR4][R2.64], R5 ;  /* 0x0000000502007986 */ /* 0x002fe2000c101904 */
[----:B------:R-:W-:Y:S05]  /*0080*/  EXIT ;  /* 0x000000000000794d */ /* 0x000fea0003800000 */
.L_x_0:
[----:B------:R-:W-:-:S00]  /*0090*/  BRA `(.L_x_0) ;  /* 0xfffffffc00fc7947 */ /* 0x000fc0000383ffff */
[----:B------:R-:W-:-:S00]  /*00a0*/  NOP ;  /* 0x0000000000007918 */ /* 0x000fc00000000000 */
        /* <DEDUP_REMOVED lines=13> */
.L_x_26:


//--------------------- .text._Z9softmax_2PfS_i   --------------------------
	.section	.text._Z9softmax_2PfS_i,"ax",@progbits
	.align	128
        .global         _Z9softmax_2PfS_i
        .type           _Z9softmax_2PfS_i,@function
        .size           _Z9softmax_2PfS_i,(.L_x_24 - _Z9softmax_2PfS_i)
        .other          _Z9softmax_2PfS_i,@"STO_CUDA_ENTRY STV_DEFAULT"
_Z9softmax_2PfS_i:
.text._Z9softmax_2PfS_i:
[----:B------:R-:W-:Y:S01]  /*0000*/  LDC R1, c[0x0][0x37c] ;  /* 0x0000df00ff017b82 */ /* 0x000fe20000000800 */
[----:B------:R-:W0:Y:S07]  /*0010*/  S2R R0, SR_TID.X ;  /* 0x0000000000007919 */ /* 0x000e2e0000002100 */
[----:B------:R-:W0:Y:S01]  /*0020*/  S2UR UR4, SR_CTAID.X ;  /* 0x00000000000479c3 */ /* 0x000e220000002500 */
[----:B------:R-:W1:Y:S07]  /*0030*/  LDCU UR5, c[0x0][0x390] ;  /* 0x00007200ff0577ac */ /* 0x000e6e0008000800 */
[----:B------:R-:W0:Y:S02]  /*0040*/  LDC R7, c[0x0][0x360] ;  /* 0x0000d800ff077b82 */ /* 0x000e240000000800 */
[----:B0-----:R-:W-:-:S05]  /*0050*/  IMAD R7, R7, UR4, R0 ;  /* 0x0000000407077c24 */ /* 0x001fca000f8e0200 */
[----:B-1----:R-:W-:-:S13]  /*0060*/  ISETP.GE.AND P0, PT, R7, UR5, PT ;  /* 0x0000000507007c0c */ /* 0x002fda000bf06270 */
[----:B------:R-:W-:Y:S05]  /*0070*/  @P0 EXIT ;  /* 0x000000000000094d */ /* 0x000fea0003800000 */
[----:B------:R-:W0:Y:S01]  /*0080*/  LDC.64 R2, c[0x0][0x388] ;  /* 0x0000e200ff027b82 */ /* 0x000e220000000a00 */
[----:B------:R-:W0:Y:S07]  /*0090*/  LDCU.64 UR4, c[0x0][0x358] ;  /* 0x00006b00ff0477ac */ /* 0x000e2e0008000a00 */
[----:B------:R-:W1:Y:S01]  /*00a0*/  LDC.64 R4, c[0x0][0x380] ;  /* 0x0000e000ff047b82 */ /* 0x000e620000000a00 */
[----:B0-----:R-:W2:Y:S01]  /*00b0*/  LDG.E R3, desc[UR4][R2.64] ;  /* 0x0000000402037981 */ /* 0x001ea2000c1e1900 */
[----:B-1----:R-:W-:-:S05]  /*00c0*/  IMAD.WIDE R4, R7, 0x4, R4 ;  /* 0x0000000407047825 */ /* 0x002fca00078e0204 */
[----:B------:R-:W3:Y:S01]  /*00d0*/  LDG.E R0, desc[UR4][R4.64] ;  /* 0x0000000404007981 */ /* 0x000ee2000c1e1900 */
[----:B------:R-:W-:Y:S01]  /*00e0*/  BSSY.RECONVERGENT B0, `(.L_x_1) ;  /* 0x000000c000007945 */ /* 0x000fe20003800200 */
[----:B--2---:R-:W0:Y:S08]  /*00f0*/  MUFU.RCP R6, R3 ;  /* 0x0000000300067308 */ /* 0x004e300000001000 */
[----:B---3--:R-:W1:Y:S01]  /*0100*/  FCHK P0, R0, R3 ;  /* 0x0000000300007302 */ /* 0x008e620000000000 */
[----:B0-----:R-:W-:-:S04]  /*0110*/  FFMA R7, -R3, R6, 1 ;  /* 0x3f80000003077423 */ /* 0x001fc80000000106 */
[----:B------:R-:W-:-:S04]  /*0120*/  FFMA R7, R6, R7, R6 ;  /* 0x0000000706077223 */ /* 0x000fc80000000006 */
[----:B------:R-:W-:-:S04]  /*0130*/  FFMA R6, R0, R7, RZ ;  /* 0x0000000700067223 */ /* 0x000fc800000000ff */
[----:B------:R-:W-:-:S04]  /*0140*/  FFMA R8, -R3, R6, R0 ;  /* 0x0000000603087223 */ /* 0x000fc80000000100 */
[----:B------:R-:W-:Y:S01]  /*0150*/  FFMA R7, R7, R8, R6 ;  /* 0x0000000807077223 */ /* 0x000fe20000000006 */
[----:B-1----:R-:W-:Y:S06]  /*0160*/  @!P0 BRA `(.L_x_2) ;  /* 0x00000000000c8947 */ /* 0x002fec0003800000 */
[----:B------:R-:W-:-:S07]  /*0170*/  MOV R2, 0x190 ;  /* 0x0000019000027802 */ /* 0x000fce0000000f00 */
[----:B------:R-:W-:Y:S05]  /*0180*/  CALL.REL.NOINC `($__internal_0_$__cuda_sm3x_div_rn_noftz_f32_slowpath) ;  /* 0x0000000000107944 */ /* 0x000fea0003c00000 */
[----:B------:R-:W-:-:S07]  /*0190*/  IMAD.MOV.U32 R7, RZ, RZ, R0 ;  /* 0x000000ffff077224 */ /* 0x000fce00078e0000 */
.L_x_2:
[----:B------:R-:W-:Y:S05]  /*01a0*/  BSYNC.RECONVERGENT B0 ;  /* 0x0000000000007941 */ /* 0x000fea0003800200 */
.L_x_1:
[----:B------:R-:W-:Y:S01]  /*01b0*/  STG.E desc[UR4][R4.64], R7 ;  /* 0x0000000704007986 */ /* 0x000fe2000c101904 */
[----:B------:R-:W-:Y:S05]  /*01c0*/  EXIT ;  /* 0x000000000000794d */ /* 0x000fea0003800000 */
        .weak           $__internal_0_$__cuda_sm3x_div_rn_noftz_f32_slowpath
        .type           $__internal_0_$__cuda_sm3x_div_rn_noftz_f32_slowpath,@function
        .size           $__internal_0_$__cuda_sm3x_div_rn_noftz_f32_slowpath,(.L_x_24 - $__internal_0_$__cuda_sm3x_div_rn_noftz_f32_slowpath)
$__internal_0_$__cuda_sm3x_div_rn_noftz_f32_slowpath:
[--C-:B------:R-:W-:Y:S01]  /*01d0*/  SHF.R.U32.HI R7, RZ, 0x17, R3.reuse ;  /* 0x00000017ff077819 */ /* 0x100fe20000011603 */
[----:B------:R-:W-:Y:S01]  /*01e0*/  BSSY.RECONVERGENT B1, `(.L_x_3) ;  /* 0x0000064000017945 */ /* 0x000fe20003800200 */
[--C-:B------:R-:W-:Y:S01]  /*01f0*/  SHF.R.U32.HI R6, RZ, 0x17, R0.reuse ;  /* 0x00000017ff067819 */ /* 0x100fe20000011600 */
[----:B------:R-:W-:Y:S01]  /*0200*/  IMAD.MOV.U32 R8, RZ, RZ, R0 ;  /* 0x000000ffff087224 */ /* 0x000fe200078e0000 */
[----:B------:R-:W-:Y:S01]  /*0210*/  LOP3.LUT R7, R7, 0xff, RZ, 0xc0, !PT ;  /* 0x000000ff07077812 */ /* 0x000fe200078ec0ff */
[----:B------:R-:W-:Y:S01]  /*0220*/  IMAD.MOV.U32 R9, RZ, RZ, R3 ;  /* 0x000000ffff097224 */ /* 0x000fe200078e0003 */
[----:B------:R-:W-:-:S03]  /*0230*/  LOP3.LUT R6, R6, 0xff, RZ, 0xc0, !PT ;  /* 0x000000ff06067812 */ /* 0x000fc600078ec0ff */
[----:B------:R-:W-:Y:S02]  /*0240*/  VIADD R12, R7, 0xffffffff ;  /* 0xffffffff070c7836 */ /* 0x000fe40000000000 */
[----:B------:R-:W-:-:S03]  /*0250*/  VIADD R11, R6, 0xffffffff ;  /* 0xffffffff060b7836 */ /* 0x000fc60000000000 */
[----:B------:R-:W-:-:S04]  /*0260*/  ISETP.GT.U32.AND P0, PT, R12, 0xfd, PT ;  /* 0x000000fd0c00780c */ /* 0x000fc80003f04070 */
[----:B------:R-:W-:-:S13]  /*0270*/  ISETP.GT.U32.OR P0, PT, R11, 0xfd, P0 ;  /* 0x000000fd0b00780c */ /* 0x000fda0000704470 */
[----:B------:R-:W-:Y:S01]  /*0280*/  @!P0 IMAD.MOV.U32 R10, RZ, RZ, RZ ;  /* 0x000000ffff0a8224 */ /* 0x000fe200078e00ff */
[----:B------:R-:W-:Y:S06]  /*0290*/  @!P0 BRA `(.L_x_4) ;  /* 0x00000000005c8947 */ /* 0x000fec0003800000 */
[----:B------:R-:W-:Y:S02]  /*02a0*/  FSETP.GTU.FTZ.AND P0, PT, |R0|, +INF , PT ;  /* 0x7f8000000000780b */ /* 0x000fe40003f1c200 */
[----:B------:R-:W-:-:S04]  /*02b0*/  FSETP.GTU.FTZ.AND P1, PT, |R3|, +INF , PT ;  /* 0x7f8000000300780b */ /* 0x000fc80003f3c200 */
[----:B------:R-:W-:-:S13]  /*02c0*/  PLOP3.LUT P0, PT, P0, P1, PT, 0xf8, 0x8f ;  /* 0x00000000008f781c */ /* 0x000fda0000703f70 */
[----:B------:R-:W-:Y:S05]  /*02d0*/  @P0 BRA `(.L_x_5) ;  /* 0x00000004004c0947 */ /* 0x000fea0003800000 */
[----:B------:R-:W-:-:S13]  /*02e0*/  LOP3.LUT P0, RZ, R9, 0x7fffffff, R8, 0xc8, !PT ;  /* 0x7fffffff09ff7812 */ /* 0x000fda000780c808 */
[----:B------:R-:W-:Y:S05]  /*02f0*/  @!P0 BRA `(.L_x_6) ;  /* 0x00000004003c8947 */ /* 0x000fea0003800000 */
[C---:B------:R-:W-:Y:S02]  /*0300*/  FSETP.NEU.FTZ.AND P2, PT, |R0|.reuse, +INF , PT ;  /* 0x7f8000000000780b */ /* 0x040fe40003f5d200 */
[----:B------:R-:W-:Y:S02]  /*0310*/  FSETP.NEU.FTZ.AND P1, PT, |R3|, +INF , PT ;  /* 0x7f8000000300780b */ /* 0x000fe40003f3d200 */
[----:B------:R-:W-:-:S11]  /*0320*/  FSETP.NEU.FTZ.AND P0, PT, |R0|, +INF , PT ;  /* 0x7f8000000000780b */ /* 0x000fd60003f1d200 */
[----:B------:R-:W-:Y:S05]  /*0330*/  @!P1 BRA !P2, `(.L_x_6) ;  /* 0x00000004002c9947 */ /* 0x000fea0005000000 */
[----:B------:R-:W-:-:S04]  /*0340*/  LOP3.LUT P2, RZ, R8, 0x7fffffff, RZ, 0xc0, !PT ;  /* 0x7fffffff08ff7812 */ /* 0x000fc8000784c0ff */
[----:B------:R-:W-:-:S13]  /*0350*/  PLOP3.LUT P1, PT, P1, P2, PT, 0x2f, 0xf2 ;  /* 0x0000000000f2781c */ /* 0x000fda0000f24577 */
[----:B------:R-:W-:Y:S05]  /*0360*/  @P1 BRA `(.L_x_7) ;  /* 0x0000000400181947 */ /* 0x000fea0003800000 */
[----:B------:R-:W-:-:S04]  /*0370*/  LOP3.LUT P1, RZ, R9, 0x7fffffff, RZ, 0xc0, !PT ;  /* 0x7fffffff09ff7812 */ /* 0x000fc8000782c0ff */
[----:B------:R-:W-:-:S13]  /*0380*/  PLOP3.LUT P0, PT, P0, P1, PT, 0x2f, 0xf2 ;  /* 0x0000000000f2781c */ /* 0x000fda0000702577 */
[----:B------:R-:W-:Y:S05]  /*0390*/  @P0 BRA `(.L_x_8) ;  /* 0x0000000400000947 */ /* 0x000fea0003800000 */
[----:B------:R-:W-:Y:S02]  /*03a0*/  ISETP.GE.AND P0, PT, R11, RZ, PT ;  /* 0x000000ff0b00720c */ /* 0x000fe40003f06270 */
[----:B------:R-:W-:-:S11]  /*03b0*/  ISETP.GE.AND P1, PT, R12, RZ, PT ;  /* 0x000000ff0c00720c */ /* 0x000fd60003f26270 */
[----:B------:R-:W-:Y:S02]  /*03c0*/  @P0 IMAD.MOV.U32 R10, RZ, RZ, RZ ;  /* 0x000000ffff0a0224 */ /* 0x000fe400078e00ff */
[----:B------:R-:W-:Y:S01]  /*03d0*/  @!P0 FFMA R8, R0, 1.84467440737095516160e+19, RZ ;  /* 0x5f80000000088823 */ /* 0x000fe200000000ff */
[----:B------:R-:W-:Y:S02]  /*03e0*/  @!P0 IMAD.MOV.U32 R10, RZ, RZ, -0x40 ;  /* 0xffffffc0ff0a8424 */ /* 0x000fe400078e00ff */
[----:B------:R-:W-:Y:S02]  /*03f0*/  @!P1 FFMA R9, R3, 1.84467440737095516160e+19, RZ ;  /* 0x5f80000003099823 */ /* 0x000fe400000000ff */
[----:B------:R-:W-:-:S07]  /*0400*/  @!P1 VIADD R10, R10, 0x40 ;  /* 0x000000400a0a9836 */ /* 0x000fce0000000000 */
.L_x_4:
[----:B------:R-:W-:Y:S01]  /*0410*/  LEA R0, R7, 0xc0800000, 0x17 ;  /* 0xc080000007007811 */ /* 0x000fe200078eb8ff */
[----:B------:R-:W-:Y:S01]  /*0420*/  VIADD R6, R6, 0xffffff81 ;  /* 0xffffff8106067836 */ /* 0x000fe20000000000 */
[----:B------:R-:W-:Y:S03]  /*0430*/  BSSY.RECONVERGENT B2, `(.L_x_9) ;  /* 0x0000035000027945 */ /* 0x000fe60003800200 */
[----:B------:R-:W-:Y:S01]  /*0440*/  IMAD.IADD R9, R9, 0x1, -R0 ;  /* 0x0000000109097824 */ /* 0x000fe200078e0a00 */
[C---:B------:R-:W-:Y:S01]  /*0450*/  IADD3 R7, PT, PT, R6.reuse, 0x7f, -R7 ;  /* 0x0000007f06077810 */ /* 0x040fe20007ffe807 */
[----:B------:R-:W-:Y:S02]  /*0460*/  IMAD R0, R6, -0x800000, R8 ;  /* 0xff80000006007824 */ /* 0x000fe400078e0208 */
[----:B------:R-:W0:Y:S01]  /*0470*/  MUFU.RCP R3, R9 ;  /* 0x0000000900037308 */ /* 0x000e220000001000 */
[----:B------:R-:W-:Y:S01]  /*0480*/  FADD.FTZ R11, -R9, -RZ ;  /* 0x800000ff090b7221 */ /* 0x000fe20000010100 */
[----:B------:R-:W-:-:S03]  /*0490*/  IMAD.IADD R7, R7, 0x1, R10 ;  /* 0x0000000107077824 */ /* 0x000fc600078e020a */
[----:B0-----:R-:W-:-:S04]  /*04a0*/  FFMA R12, R3, R11, 1 ;  /* 0x3f800000030c7423 */ /* 0x001fc8000000000b */
[----:B------:R-:W-:-:S04]  /*04b0*/  FFMA R12, R3, R12, R3 ;  /* 0x0000000c030c7223 */ /* 0x000fc80000000003 */
[----:B------:R-:W-:-:S04]  /*04c0*/  FFMA R3, R0, R12, RZ ;  /* 0x0000000c00037223 */ /* 0x000fc800000000ff */
[----:B------:R-:W-:-:S04]  /*04d0*/  FFMA R8, R11, R3, R0 ;  /* 0x000000030b087223 */ /* 0x000fc80000000000 */
[----:B------:R-:W-:-:S04]  /*04e0*/  FFMA R13, R12, R8, R3 ;  /* 0x000000080c0d7223 */ /* 0x000fc80000000003 */
[----:B------:R-:W-:-:S04]  /*04f0*/  FFMA R8, R11, R13, R0 ;  /* 0x0000000d0b087223 */ /* 0x000fc80000000000 */
[----:B------:R-:W-:-:S05]  /*0500*/  FFMA R0, R12, R8, R13 ;  /* 0x000000080c007223 */ /* 0x000fca000000000d */
[----:B------:R-:W-:-:S04]  /*0510*/  SHF.R.U32.HI R3, RZ, 0x17, R0 ;  /* 0x00000017ff037819 */ /* 0x000fc80000011600 */
[----:B------:R-:W-:-:S05]  /*0520*/  LOP3.LUT R3, R3, 0xff, RZ, 0xc0, !PT ;  /* 0x000000ff03037812 */ /* 0x000fca00078ec0ff */
[----:B------:R-:W-:-:S04]  /*0530*/  IMAD.IADD R9, R3, 0x1, R7 ;  /* 0x0000000103097824 */ /* 0x000fc800078e0207 */
[----:B------:R-:W-:-:S05]  /*0540*/  VIADD R3, R9, 0xffffffff ;  /* 0xffffffff09037836 */ /* 0x000fca0000000000 */
[----:B------:R-:W-:-:S13]  /*0550*/  ISETP.GE.U32.AND P0, PT, R3, 0xfe, PT ;  /* 0x000000fe0300780c */ /* 0x000fda0003f06070 */
[----:B------:R-:W-:Y:S05]  /*0560*/  @!P0 BRA `(.L_x_10) ;  /* 0x0000000000808947 */ /* 0x000fea0003800000 */
[----:B------:R-:W-:-:S13]  /*0570*/  ISETP.GT.AND P0, PT, R9, 0xfe, PT ;  /* 0x000000fe0900780c */ /* 0x000fda0003f04270 */
[----:B------:R-:W-:Y:S05]  /*0580*/  @P0 BRA `(.L_x_11) ;  /* 0x00000000006c0947 */ /* 0x000fea0003800000 */
[----:B------:R-:W-:-:S13]  /*0590*/  ISETP.GE.AND P0, PT, R9, 0x1, PT ;  /* 0x000000010900780c */ /* 0x000fda0003f06270 */
[----:B------:R-:W-:Y:S05]  /*05a0*/  @P0 BRA `(.L_x_12) ;  /* 0x0000000000740947 */ /* 0x000fea0003800000 */
[----:B------:R-:W-:Y:S02]  /*05b0*/  ISETP.GE.AND P0, PT, R9, -0x18, PT ;  /* 0xffffffe80900780c */ /* 0x000fe40003f06270 */
[----:B------:R-:W-:-:S11]  /*05c0*/  LOP3.LUT R0, R0, 0x80000000, RZ, 0xc0, !PT ;  /* 0x8000000000007812 */ /* 0x000fd600078ec0ff */
[----:B------:R-:W-:Y:S05]  /*05d0*/  @!P0 BRA `(.L_x_12) ;  /* 0x0000000000688947 */ /* 0x000fea0003800000 */
[CCC-:B------:R-:W-:Y:S01]  /*05e0*/  FFMA.RZ R3, R12.reuse, R8.reuse, R13.reuse ;  /* 0x000000080c037223 */ /* 0x1c0fe2000000c00d */
[CCC-:B------:R-:W-:Y:S01]  /*05f0*/  FFMA.RM R6, R12.reuse, R8.reuse, R13.reuse ;  /* 0x000000080c067223 */ /* 0x1c0fe2000000400d */
[C---:B------:R-:W-:Y:S02]  /*0600*/  ISETP.NE.AND P2, PT, R9.reuse, RZ, PT ;  /* 0x000000ff0900720c */ /* 0x040fe40003f45270 */
[----:B------:R-:W-:Y:S02]  /*0610*/  ISETP.NE.AND P1, PT, R9, RZ, PT ;  /* 0x000000ff0900720c */ /* 0x000fe40003f25270 */
[----:B------:R-:W-:Y:S01]  /*0620*/  LOP3.LUT R7, R3, 0x7fffff, RZ, 0xc0, !PT ;  /* 0x007fffff03077812 */ /* 0x000fe200078ec0ff */
[----:B------:R-:W-:Y:S01]  /*0630*/  FFMA.RP R3, R12, R8, R13 ;  /* 0x000000080c037223 */ /* 0x000fe2000000800d */
[----:B------:R-:W-:Y:S02]  /*0640*/  VIADD R8, R9, 0x20 ;  /* 0x0000002009087836 */ /* 0x000fe40000000000 */
[----:B------:R-:W-:Y:S01]  /*0650*/  LOP3.LUT R7, R7, 0x800000, RZ, 0xfc, !PT ;  /* 0x0080000007077812 */ /* 0x000fe200078efcff */
[----:B------:R-:W-:Y:S01]  /*0660*/  IMAD.MOV R9, RZ, RZ, -R9 ;  /* 0x000000ffff097224 */ /* 0x000fe200078e0a09 */
[----:B------:R-:W-:-:S02]  /*0670*/  FSETP.NEU.FTZ.AND P0, PT, R3, R6, PT ;  /* 0x000000060300720b */ /* 0x000fc40003f1d000 */
[----:B------:R-:W-:Y:S02]  /*0680*/  SHF.L.U32 R8, R7, R8, RZ ;  /* 0x0000000807087219 */ /* 0x000fe400000006ff */
[----:B------:R-:W-:Y:S02]  /*0690*/  SEL R6, R9, RZ, P2 ;  /* 0x000000ff09067207 */ /* 0x000fe40001000000 */
[----:B------:R-:W-:Y:S02]  /*06a0*/  ISETP.NE.AND P1, PT, R8, RZ, P1 ;  /* 0x000000ff0800720c */ /* 0x000fe40000f25270 */
[----:B------:R-:W-:Y:S02]  /*06b0*/  SHF.R.U32.HI R6, RZ, R6, R7 ;  /* 0x00000006ff067219 */ /* 0x000fe40000011607 */
[----:B------:R-:W-:Y:S02]  /*06c0*/  PLOP3.LUT P0, PT, P0, P1, PT, 0xf8, 0x8f ;  /* 0x00000000008f781c */ /* 0x000fe40000703f70 */
[----:B------:R-:W-:-:S02]  /*06d0*/  SHF.R.U32.HI R8, RZ, 0x1, R6 ;  /* 0x00000001ff087819 */ /* 0x000fc40000011606 */
[----:B------:R-:W-:-:S04]  /*06e0*/  SEL R3, RZ, 0x1, !P0 ;  /* 0x00000001ff037807 */ /* 0x000fc80004000000 */
[----:B------:R-:W-:-:S04]  /*06f0*/  LOP3.LUT R3, R3, 0x1, R8, 0xf8, !PT ;  /* 0x0000000103037812 */ /* 0x000fc800078ef808 */
[----:B------:R-:W-:-:S05]  /*0700*/  LOP3.LUT R3, R3, R6, RZ, 0xc0, !PT ;  /* 0x0000000603037212 */ /* 0x000fca00078ec0ff */
[----:B------:R-:W-:-:S05]  /*0710*/  IMAD.IADD R3, R8, 0x1, R3 ;  /* 0x0000000108037824 */ /* 0x000fca00078e0203 */
[----:B------:R-:W-:Y:S01]  /*0720*/  LOP3.LUT R0, R3, R0, RZ, 0xfc, !PT ;  /* 0x0000000003007212 */ /* 0x000fe200078efcff */
[----:B------:R-:W-:Y:S06]  /*0730*/  BRA `(.L_x_12) ;  /* 0x0000000000107947 */ /* 0x000fec0003800000 */
.L_x_11:
[----:B------:R-:W-:-:S04]  /*0740*/  LOP3.LUT R0, R0, 0x80000000, RZ, 0xc0, !PT ;  /* 0x8000000000007812 */ /* 0x000fc800078ec0ff */
[----:B------:R-:W-:Y:S01]  /*0750*/  LOP3.LUT R0, R0, 0x7f800000, RZ, 0xfc, !PT ;  /* 0x7f80000000007812 */ /* 0x000fe200078efcff */
[----:B------:R-:W-:Y:S06]  /*0760*/  BRA `(.L_x_12) ;  /* 0x0000000000047947 */ /* 0x000fec0003800000 */
.L_x_10:
[----:B------:R-:W-:-:S07]  /*0770*/  IMAD R0, R7, 0x800000, R0 ;  /* 0x0080000007007824 */ /* 0x000fce00078e0200 */
.L_x_12:
[----:B------:R-:W-:Y:S05]  /*0780*/  BSYNC.RECONVERGENT B2 ;  /* 0x0000000000027941 */ /* 0x000fea0003800200 */
.L_x_9:
[----:B------:R-:W-:Y:S05]  /*0790*/  BRA `(.L_x_13) ;  /* 0x0000000000207947 */ /* 0x000fea0003800000 */
.L_x_8:
[----:B------:R-:W-:-:S04]  /*07a0*/  LOP3.LUT R0, R9, 0x80000000, R8, 0x48, !PT ;  /* 0x8000000009007812 */ /* 0x000fc800078e4808 */
[----:B------:R-:W-:Y:S01]  /*07b0*/  LOP3.LUT R0, R0, 0x7f800000, RZ, 0xfc, !PT ;  /* 0x7f80000000007812 */ /* 0x000fe200078efcff */
[----:B------:R-:W-:Y:S06]  /*07c0*/  BRA `(.L_x_13) ;  /* 0x0000000000147947 */ /* 0x000fec0003800000 */
.L_x_7:
[----:B------:R-:W-:Y:S01]  /*07d0*/  LOP3.LUT R0, R9, 0x80000000, R8, 0x48, !PT ;  /* 0x8000000009007812 */ /* 0x000fe200078e4808 */
[----:B------:R-:W-:Y:S06]  /*07e0*/  BRA `(.L_x_13) ;  /* 0x00000000000c7947 */ /* 0x000fec0003800000 */
.L_x_6:
[----:B------:R-:W0:Y:S01]  /*07f0*/  MUFU.RSQ R0, -QNAN ;  /* 0xffc0000000007908 */ /* 0x000e220000001400 */
[----:B------:R-:W-:Y:S05]  /*0800*/  BRA `(.L_x_13) ;  /* 0x0000000000047947 */ /* 0x000fea0003800000 */
.L_x_5:
[----:B------:R-:W-:-:S07]  /*0810*/  FADD.FTZ R0, R0, R3 ;  /* 0x0000000300007221 */ /* 0x000fce0000010000 */
.L_x_13:
[----:B------:R-:W-:Y:S05]  /*0820*/  BSYNC.RECONVERGENT B1 ;  /* 0x0000000000017941 */ /* 0x000fea0003800200 */
.L_x_3:
[----:B------:R-:W-:-:S04]  /*0830*/  IMAD.MOV.U32 R3, RZ, RZ, 0x0 ;  /* 0x00000000ff037424 */ /* 0x000fc800078e00ff */
[----:B0-----:R-:W-:Y:S05]  /*0840*/  RET.REL.NODEC R2 `(_Z9softmax_2PfS_i) ;  /* 0xfffffff402ec7950 */ /* 0x001fea0003c3ffff */
.L_x_14:
        /* <DEDUP_REMOVED lines=11> */
.L_x_24:


//--------------------- .text._Z9softmax_1PfS_S_i --------------------------
	.section	.text._Z9softmax_1PfS_S_i,"ax",@progbits
	.align	128
        .global         _Z9softmax_1PfS_S_i
        .type           _Z9softmax_1PfS_S_i,@function
        .size           _Z9softmax_1PfS_S_i,(.L_x_28 - _Z9softmax_1PfS_S_i)
        .other          _Z9softmax_1PfS_S_i,@"STO_CUDA_ENTRY STV_DEFAULT"
_Z9softmax_1PfS_S_i:
.text._Z9softmax_1PfS_S_i:
        /* <DEDUP_REMOVED lines=9> */
[----:B------:R-:W1:Y:S01]  /*0090*/  LDCU.64 UR4, c[0x0][0x358] ;  /* 0x00006b00ff0477ac */ /* 0x000e620008000a00 */
[----:B0-----:R-:W-:-:S06]  /*00a0*/  IMAD.WIDE R2, R7, 0x4, R2 ;  /* 0x0000000407027825 */ /* 0x001fcc00078e0202 */
[----:B-1----:R-:W2:Y:S01]  /*00b0*/  LDG.E R2, desc[UR4][R2.64] ;  /* 0x0000000402027981 */ /* 0x002ea2000c1e1900 */
[----:B------:R-:W-:Y:S01]  /*00c0*/  HFMA2 R5, -RZ, RZ, 0.96630859375, -0.0022525787353515625 ;  /* 0x3bbb989dff057431 */ /* 0x000fe200000001ff */
[----:B------:R-:W-:-:S04]  /*00d0*/  MOV R9, 0x437c0000 ;  /* 0x437c000000097802 */ /* 0x000fc80000000f00 */
[----:B--2---:R-:W-:-:S04]  /*00e0*/  FFMA.SAT R0, R2, R5, 0.5 ;  /* 0x3f00000002007423 */ /* 0x004fc80000002005 */
[----:B------:R-:W-:-:S04]  /*00f0*/  FFMA.RM R0, R0, R9, 12582913 ;  /* 0x4b40000100007423 */ /* 0x000fc80000004009 */
[C---:B------:R-:W-:Y:S01]  /*0100*/  FADD R5, R0.reuse, -12583039 ;  /* 0xcb40007f00057421 */ /* 0x040fe20000000000 */
[----:B------:R-:W-:-:S03]  /*0110*/  SHF.L.U32 R0, R0, 0x17, RZ ;  /* 0x0000001700007819 */ /* 0x000fc600000006ff */
[----:B------:R-:W-:-:S04]  /*0120*/  FFMA R5, R2, 1.4426950216293334961, -R5 ;  /* 0x3fb8aa3b02057823 */ /* 0x000fc80000000805 */
[----:B------:R-:W-:Y:S02]  /*0130*/  FFMA R6, R2, 1.925963033500011079e-08, R5 ;  /* 0x32a5706002067823 */ /* 0x000fe40000000005 */
[----:B------:R-:W0:Y:S02]  /*0140*/  LDC.64 R2, c[0x0][0x388] ;  /* 0x0000e200ff027b82 */ /* 0x000e240000000a00 */
[----:B------:R-:W1:Y:S06]  /*0150*/  MUFU.EX2 R9, R6 ;  /* 0x0000000600097308 */ /* 0x000e6c0000000800 */
[----:B------:R-:W2:Y:S01]  /*0160*/  LDC.64 R4, c[0x0][0x390] ;  /* 0x0000e400ff047b82 */ /* 0x000ea20000000a00 */
[----:B-1----:R-:W-:Y:S01]  /*0170*/  FMUL R9, R0, R9 ;  /* 0x0000000900097220 */ /* 0x002fe20000400000 */
[----:B0-----:R-:W-:-:S04]  /*0180*/  IMAD.WIDE R2, R7, 0x4, R2 ;  /* 0x0000000407027825 */ /* 0x001fc800078e0202 */
[----:B--2---:R-:W-:Y:S04]  /*0190*/  REDG.E.ADD.F32.FTZ.RN.STRONG.GPU desc[UR4][R4.64], R9 ;  /* 0x00000009040079a6 */ /* 0x004fe8000c12f304 */
[----:B------:R-:W-:Y:S01]  /*01a0*/  STG.E desc[UR4][R2.64], R9 ;  /* 0x0000000902007986 */ /* 0x000fe2000c101904 */
[----:B------:R-:W-:Y:S05]  /*01b0*/  EXIT ;  /* 0x000000000000794d */ /* 0x000fea0003800000 */
.L_x_15:
        /* <DEDUP_REMOVED lines=12> */
.L_x_28:


//--------------------- .text._Z7sigmoidPfS_i     --------------------------
	.section	.text._Z7sigmoidPfS_i,"ax",@progbits
	.align	128
        .global         _Z7sigmoidPfS_i
        .type           _Z7sigmoidPfS_i,@function
        .size           _Z7sigmoidPfS_i,(.L_x_25 - _Z7sigmoidPfS_i)
        .other          _Z7sigmoidPfS_i,@"STO_CUDA_ENTRY STV_DEFAULT"
_Z7sigmoidPfS_i:
.text._Z7sigmoidPfS_i:
        /* <DEDUP_REMOVED lines=12> */
[----:B------:R-:W-:Y:S01]  /*00c0*/  IMAD.MOV.U32 R7, RZ, RZ, 0x3bbb989d ;  /* 0x3bbb989dff077424 */ /* 0x000fe200078e00ff */
[----:B------:R-:W-:Y:S01]  /*00d0*/  BSSY.RECONVERGENT B0, `(.L_x_16) ;  /* 0x0000015000007945 */ /* 0x000fe20003800200 */
[----:B------:R-:W-:Y:S02]  /*00e0*/  IMAD.MOV.U32 R9, RZ, RZ, 0x437c0000 ;  /* 0x437c0000ff097424 */ /* 0x000fe400078e00ff */
[----:B--2---:R-:W-:-:S04]  /*00f0*/  FFMA.SAT R0, R4, -R7, 0.5 ;  /* 0x3f00000004007423 */ /* 0x004fc80000002807 */
[----:B------:R-:W-:-:S04]  /*0100*/  FFMA.RM R0, R0, R9, 12582913 ;  /* 0x4b40000100007423 */ /* 0x000fc80000004009 */
[C---:B------:R-:W-:Y:S01]  /*0110*/  FADD R7, R0.reuse, -12583039 ;  /* 0xcb40007f00077421 */ /* 0x040fe20000000000 */
[----:B------:R-:W-:-:S03]  /*0120*/  SHF.L.U32 R0, R0, 0x17, RZ ;  /* 0x0000001700007819 */ /* 0x000fc600000006ff */
[----:B------:R-:W-:-:S04]  /*0130*/  FFMA R7, R4, -1.4426950216293334961, -R7 ;  /* 0xbfb8aa3b04077823 */ /* 0x000fc80000000807 */
[----:B------:R-:W-:-:S06]  /*0140*/  FFMA R7, R4, -1.925963033500011079e-08, R7 ;  /* 0xb2a5706004077823 */ /* 0x000fcc0000000007 */
[----:B------:R-:W0:Y:S02]  /*0150*/  MUFU.EX2 R7, R7 ;  /* 0x0000000700077308 */ /* 0x000e240000000800 */
[----:B0-----:R-:W-:-:S04]  /*0160*/  FFMA R0, R0, R7, 1 ;  /* 0x3f80000000007423 */ /* 0x001fc80000000007 */
[----:B------:R-:W-:-:S05]  /*0170*/  VIADD R2, R0, 0x1800000 ;  /* 0x0180000000027836 */ /* 0x000fca0000000000 */
[----:B------:R-:W-:-:S04]  /*0180*/  LOP3.LUT R2, R2, 0x7f800000, RZ, 0xc0, !PT ;  /* 0x7f80000002027812 */ /* 0x000fc800078ec0ff */
[----:B------:R-:W-:-:S13]  /*0190*/  ISETP.GT.U32.AND P0, PT, R2, 0x1ffffff, PT ;  /* 0x01ffffff0200780c */ /* 0x000fda0003f04070 */
[----:B------:R-:W-:Y:S05]  /*01a0*/  @P0 BRA `(.L_x_17) ;  /* 0x00000000000c0947 */ /* 0x000fea0003800000 */
[----:B------:R-:W-:-:S07]  /*01b0*/  MOV R4, 0x1d0 ;  /* 0x000001d000047802 */ /* 0x000fce0000000f00 */
[----:B------:R-:W-:Y:S05]  /*01c0*/  CALL.REL.NOINC `($__internal_1_$__cuda_sm20_rcp_rn_f32_slowpath) ;  /* 0x0000000000287944 */ /* 0x000fea0003c00000 */
[----:B------:R-:W-:Y:S05]  /*01d0*/  BRA `(.L_x_18) ;  /* 0x0000000000107947 */ /* 0x000fea0003800000 */
.L_x_17:
[----:B------:R-:W0:Y:S02]  /*01e0*/  MUFU.RCP R7, R0 ;  /* 0x0000000000077308 */ /* 0x000e240000001000 */
[----:B0-----:R-:W-:-:S04]  /*01f0*/  FFMA R2, R0, R7, -1 ;  /* 0xbf80000000027423 */ /* 0x001fc80000000007 */
[----:B------:R-:W-:-:S04]  /*0200*/  FADD.FTZ R2, -R2, -RZ ;  /* 0x800000ff02027221 */ /* 0x000fc80000010100 */
[----:B------:R-:W-:-:S07]  /*0210*/  FFMA R7, R7, R2, R7 ;  /* 0x0000000207077223 */ /* 0x000fce0000000007 */
.L_x_18:
[----:B------:R-:W-:Y:S05]  /*0220*/  BSYNC.RECONVERGENT B0 ;  /* 0x0000000000007941 */ /* 0x000fea0003800200 */
.L_x_16:
[----:B------:R-:W0:Y:S02]  /*0230*/  LDC.64 R4, c[0x0][0x388] ;  /* 0x0000e200ff047b82 */ /* 0x000e240000000a00 */
[----:B0-----:R-:W-:-:S05]  /*0240*/  IMAD.WIDE R2, R3, 0x4, R4 ;  /* 0x0000000403027825 */ /* 0x001fca00078e0204 */
[----:B------:R-:W-:Y:S01]  /*0250*/  STG.E desc[UR4][R2.64], R7 ;  /* 0x0000000702007986 */ /* 0x000fe2000c101904 */
[----:B------:R-:W-:Y:S05]  /*0260*/  EXIT ;  /* 0x000000000000794d */ /* 0x000fea0003800000 */
        .weak           $__internal_1_$__cuda_sm20_rcp_rn_f32_slowpath
        .type           $__internal_1_$__cuda_sm20_rcp_rn_f32_slowpath,@function
        .size           $__internal_1_$__cuda_sm20_rcp_rn_f32_slowpath,(.L_x_25 - $__internal_1_$__cuda_sm20_rcp_rn_f32_slowpath)
$__internal_1_$__cuda_sm20_rcp_rn_f32_slowpath:
[----:B------:R-:W-:Y:S01]  /*0270*/  IMAD.SHL.U32 R2, R0, 0x2, RZ ;  /* 0x0000000200027824 */ /* 0x000fe200078e00ff */
[----:B------:R-:W-:Y:S04]  /*0280*/  BSSY.RECONVERGENT B1, `(.L_x_19) ;  /* 0x0000030000017945 */ /* 0x000fe80003800200 */
[----:B------:R-:W-:-:S04]  /*0290*/  SHF.R.U32.HI R2, RZ, 0x18, R2 ;  /* 0x00000018ff027819 */ /* 0x000fc80000011602 */
[----:B------:R-:W-:-:S13]  /*02a0*/  ISETP.NE.U32.AND P0, PT, R2, RZ, PT ;  /* 0x000000ff0200720c */ /* 0x000fda0003f05070 */
[----:B------:R-:W-:Y:S05]  /*02b0*/  @P0 BRA `(.L_x_20) ;  /* 0x0000000000280947 */ /* 0x000fea0003800000 */
[----:B------:R-:W-:-:S04]  /*02c0*/  SHF.L.U32 R2, R0, 0x1, RZ ;  /* 0x0000000100027819 */ /* 0x000fc800000006ff */
[----:B------:R-:W-:-:S13]  /*02d0*/  ISETP.NE.AND P0, PT, R2, RZ, PT ;  /* 0x000000ff0200720c */ /* 0x000fda0003f05270 */
[----:B------:R-:W-:Y:S01]  /*02e0*/  @P0 FFMA R6, R0, 1.84467440737095516160e+19, RZ ;  /* 0x5f80000000060823 */ /* 0x000fe200000000ff */
[----:B------:R-:W-:Y:S08]  /*02f0*/  @!P0 MUFU.RCP R5, R0 ;  /* 0x0000000000058308 */ /* 0x000ff00000001000 */
[----:B------:R-:W0:Y:S02]  /*0300*/  @P0 MUFU.RCP R7, R6 ;  /* 0x0000000600070308 */ /* 0x000e240000001000 */
[----:B0-----:R-:W-:-:S04]  /*0310*/  @P0 FFMA R2, R6, R7, -1 ;  /* 0xbf80000006020423 */ /* 0x001fc80000000007 */
[----:B------:R-:W-:-:S04]  /*0320*/  @P0 FADD.FTZ R2, -R2, -RZ ;  /* 0x800000ff02020221 */ /* 0x000fc80000010100 */
[----:B------:R-:W-:-:S04]  /*0330*/  @P0 FFMA R2, R7, R2, R7 ;  /* 0x0000000207020223 */ /* 0x000fc80000000007 */
[----:B------:R-:W-:Y:S01]  /*0340*/  @P0 FFMA R5, R2, 1.84467440737095516160e+19, RZ ;  /* 0x5f80000002050823 */ /* 0x000fe200000000ff */
[----:B------:R-:W-:Y:S06]  /*0350*/  BRA `(.L_x_21) ;  /* 0x0000000000887947 */ /* 0x000fec0003800000 */
.L_x_20:
[----:B------:R-:W-:-:S05]  /*0360*/  VIADD R5, R2, 0xffffff03 ;  /* 0xffffff0302057836 */ /* 0x000fca0000000000 */
[----:B------:R-:W-:-:S13]  /*0370*/  ISETP.GT.U32.AND P0, PT, R5, 0x1, PT ;  /* 0x000000010500780c */ /* 0x000fda0003f04070 */
[----:B------:R-:W-:Y:S05]  /*0380*/  @P0 BRA `(.L_x_22) ;  /* 0x0000000000780947 */ /* 0x000fea0003800000 */
[----:B------:R-:W-:Y:S01]  /*0390*/  LOP3.LUT R6, R0, 0x7fffff, RZ, 0xc0, !PT ;  /* 0x007fffff00067812 */ /* 0x000fe200078ec0ff */
[----:B------:R-:W-:-:S03]  /*03a0*/  IMAD.MOV.U32 R10, RZ, RZ, 0x3 ;  /* 0x00000003ff0a7424 */ /* 0x000fc600078e00ff */
[----:B------:R-:W-:Y:S02]  /*03b0*/  LOP3.LUT R6, R6, 0x3f800000, RZ, 0xfc, !PT ;  /* 0x3f80000006067812 */ /* 0x000fe400078efcff */
[----:B------:R-:W-:Y:S02]  /*03c0*/  SHF.L.U32 R11, R10, R5, RZ ;  /* 0x000000050a0b7219 */ /* 0x000fe400000006ff */
[----:B------:R-:W0:Y:S02]  /*03d0*/  MUFU.RCP R7, R6 ;  /* 0x0000000600077308 */ /* 0x000e240000001000 */
[----:B0-----:R-:W-:-:S04]  /*03e0*/  FFMA R8, R6, R7, -1 ;  /* 0xbf80000006087423 */ /* 0x001fc80000000007 */
[----:B------:R-:W-:-:S04]  /*03f0*/  FADD.FTZ R8, -R8, -RZ ;  /* 0x800000ff08087221 */ /* 0x000fc80000010100 */
[CCC-:B------:R-:W-:Y:S01]  /*0400*/  FFMA.RM R9, R7.reuse, R8.reuse, R7.reuse ;  /* 0x0000000807097223 */ /* 0x1c0fe20000004007 */
[----:B------:R-:W-:-:S04]  /*0410*/  FFMA.RP R8, R7, R8, R7 ;  /* 0x0000000807087223 */ /* 0x000fc80000008007 */
[C---:B------:R-:W-:Y:S02]  /*0420*/  LOP3.LUT R7, R9.reuse, 0x7fffff, RZ, 0xc0, !PT ;  /* 0x007fffff09077812 */ /* 0x040fe400078ec0ff */
[----:B------:R-:W-:Y:S02]  /*0430*/  FSETP.NEU.FTZ.AND P0, PT, R9, R8, PT ;  /* 0x000000080900720b */ /* 0x000fe40003f1d000 */
[----:B------:R-:W-:Y:S02]  /*0440*/  LOP3.LUT R8, R7, 0x800000, RZ, 0xfc, !PT ;  /* 0x0080000007087812 */ /* 0x000fe400078efcff */
[----:B------:R-:W-:Y:S02]  /*0450*/  SEL R7, RZ, 0xffffffff, !P0 ;  /* 0xffffffffff077807 */ /* 0x000fe40004000000 */
[----:B------:R-:W-:Y:S02]  /*0460*/  LOP3.LUT R6, R11, R8, RZ, 0xc0, !PT ;  /* 0x000000080b067212 */ /* 0x000fe400078ec0ff */
[----:B------:R-:W-:-:S02]  /*0470*/  IADD3 R7, PT, PT, -R7, RZ, RZ ;  /* 0x000000ff07077210 */ /* 0x000fc40007ffe1ff */
[-C--:B------:R-:W-:Y:S02]  /*0480*/  SHF.R.U32.HI R6, RZ, R5.reuse, R6 ;  /* 0x00000005ff067219 */ /* 0x080fe40000011606 */
[----:B------:R-:W-:Y:S02]  /*0490*/  LOP3.LUT P1, RZ, R7, R5, R8, 0xf8, !PT ;  /* 0x0000000507ff7212 */ /* 0x000fe4000782f808 */
[C---:B------:R-:W-:Y:S02]  /*04a0*/  LOP3.LUT P0, RZ, R6.reuse, 0x1, RZ, 0xc0, !PT ;  /* 0x0000000106ff7812 */ /* 0x040fe4000780c0ff */
[----:B------:R-:W-:-:S04]  /*04b0*/  LOP3.LUT P2, RZ, R6, 0x2, RZ, 0xc0, !PT ;  /* 0x0000000206ff7812 */ /* 0x000fc8000784c0ff */
[----:B------:R-:W-:Y:S02]  /*04c0*/  PLOP3.LUT P0, PT, P0, P1, P2, 0xe0, 0x0 ;  /* 0x000000000000781c */ /* 0x000fe40000703c20 */
[----:B------:R-:W-:Y:S02]  /*04d0*/  LOP3.LUT P1, RZ, R0, 0x7fffff, RZ, 0xc0, !PT ;  /* 0x007fffff00ff7812 */ /* 0x000fe4000782c0ff */
[----:B------:R-:W-:-:S05]  /*04e0*/  SEL R5, RZ, 0x1, !P0 ;  /* 0x00000001ff057807 */ /* 0x000fca0004000000 */
[----:B------:R-:W-:-:S05]  /*04f0*/  IMAD.MOV R5, RZ, RZ, -R5 ;  /* 0x000000ffff057224 */ /* 0x000fca00078e0a05 */
[----:B------:R-:W-:Y:S02]  /*0500*/  ISETP.GE.AND P0, PT, R5, RZ, PT ;  /* 0x000000ff0500720c */ /* 0x000fe40003f06270 */
[----:B------:R-:W-:-:S04]  /*0510*/  IADD3 R5, PT, PT, R2, -0xfc, RZ ;  /* 0xffffff0402057810 */ /* 0x000fc80007ffe0ff */
[----:B------:R-:W-:-:S07]  /*0520*/  SHF.R.U32.HI R5, RZ, R5, R8 ;  /* 0x00000005ff057219 */ /* 0x000fce0000011608 */
[----:B------:R-:W-:-:S05]  /*0530*/  @!P0 VIADD R5, R5, 0x1 ;  /* 0x0000000105058836 */ /* 0x000fca0000000000 */
[----:B------:R-:W-:-:S04]  /*0540*/  @!P1 SHF.L.U32 R5, R5, 0x1, RZ ;  /* 0x0000000105059819 */ /* 0x000fc800000006ff */
[----:B------:R-:W-:Y:S01]  /*0550*/  LOP3.LUT R5, R5, 0x80000000, R0, 0xf8, !PT ;  /* 0x8000000005057812 */ /* 0x000fe200078ef800 */
[----:B------:R-:W-:Y:S06]  /*0560*/  BRA `(.L_x_21) ;  /* 0x0000000000047947 */ /* 0x000fec0003800000 */
.L_x_22:
[----:B------:R0:W1:Y:S02]  /*0570*/  MUFU.RCP R5, R0 ;  /* 0x0000000000057308 */ /* 0x0000640000001000 */
.L_x_21:
[----:B------:R-:W-:Y:S05]  /*0580*/  BSYNC.RECONVERGENT B1 ;  /* 0x0000000000017941 */ /* 0x000fea0003800200 */
.L_x_19:
[----:B-1----:R-:W-:Y:S02]  /*0590*/  IMAD.MOV.U32 R7, RZ, RZ, R5 ;  /* 0x000000ffff077224 */ /* 0x002fe400078e0005 */
[----:B------:R-:W-:-:S04]  /*05a0*/  HFMA2 R5, -RZ, RZ, 0, 0 ;  /* 0x00000000ff057431 */ /* 0x000fc800000001ff */
[----:B0-----:R-:W-:Y:S05]  /*05b0*/  RET.REL.NODEC R4 `(_Z7sigmoidPfS_i) ;  /* 0xfffffff804907950 */ /* 0x001fea0003c3ffff */
.L_x_23:
        /* <DEDUP_REMOVED lines=12> */
.L_x_25:


//--------------------- .nv.shared.reserved.0     --------------------------
	.section	.nv.shared.reserved.0,"aw",@nobits
	.weak		__nv_reservedSMEM_offset_0_alias
	.size		__nv_reservedSMEM_offset_0_alias, 0, 64
	.other		__nv_reservedSMEM_offset_0_alias,@"STO_CUDA_RESERVED_SHARED STV_DEFAULT"
__nv_reservedSMEM_offset_0_alias:
	.zero		0
	.zero		64


//--------------------- .nv.constant0._Z11dummyKernelPi --------------------------
	.section	.nv.constant0._Z11dummyKernelPi,"a",@progbits
	.sectionflags	@""
	.align	4
.nv.constant0._Z11dummyKernelPi:
	.zero		904


//--------------------- .nv.constant0._Z9softmax_2PfS_i --------------------------
	.section	.nv.constant0._Z9softmax_2PfS_i,"a",@progbits
	.sectionflags	@""
	.align	4
.nv.constant0._Z9softmax_2PfS_i:
	.zero		916


//--------------------- .nv.constant0._Z9softmax_1PfS_S_i --------------------------
	.section	.nv.constant0._Z9softmax_1PfS_S_i,"a",@progbits
	.sectionflags	@""
	.align	4
.nv.constant0._Z9softmax_1PfS_S_i:
	.zero		924


//--------------------- .nv.constant0._Z7sigmoidPfS_i --------------------------
	.section	.nv.constant0._Z7sigmoidPfS_i,"a",@progbits
	.sectionflags	@""
	.align	4
.nv.constant0._Z7sigmoidPfS_i:
	.zero		916


//--------------------- SYMBOLS --------------------------

	.type		.nv.reservedSmem.offset0,@object
	.size		.nv.reservedSmem.offset0,0x4
